//
// Generated by NVIDIA NVVM Compiler
//
// Compiler Build ID: CL-36424714
// Cuda compilation tools, release 13.0, V13.0.88
// Based on NVVM 20.0.0
//

.version 9.0
.target sm_100
.address_size 64

	// .globl	_Z21sieve_of_eratosthenesPbiii

.visible .entry _Z21sieve_of_eratosthenesPbiii(
	.param .u64 .ptr .align 1 _Z21sieve_of_eratosthenesPbiii_param_0,
	.param .u32 _Z21sieve_of_eratosthenesPbiii_param_1,
	.param .u32 _Z21sieve_of_eratosthenesPbiii_param_2,
	.param .u32 _Z21sieve_of_eratosthenesPbiii_param_3
)
{
	.reg .pred 	%p<6>;
	.reg .b16 	%rs<2>;
	.reg .b32 	%r<30>;
	.reg .b64 	%rd<9>;

	ld.param.u64 	%rd5, [_Z21sieve_of_eratosthenesPbiii_param_0];
	ld.param.u32 	%r10, [_Z21sieve_of_eratosthenesPbiii_param_1];
	ld.param.u32 	%r11, [_Z21sieve_of_eratosthenesPbiii_param_2];
	ld.param.u32 	%r12, [_Z21sieve_of_eratosthenesPbiii_param_3];
	mov.u32 	%r13, %ctaid.x;
	mov.u32 	%r14, %ntid.x;
	mov.u32 	%r15, %tid.x;
	mad.lo.s32 	%r16, %r13, %r14, %r15;
	mul.lo.s32 	%r1, %r10, %r16;
	add.s32 	%r17, %r11, -1;
	setp.eq.s32 	%p1, %r16, %r17;
	add.s32 	%r18, %r1, %r10;
	add.s32 	%r19, %r18, -1;
	selp.b32 	%r2, %r12, %r19, %p1;
	setp.lt.s32 	%p2, %r2, 4;
	@%p2 bra 	$L__BB0_6;
	cvta.to.global.u64 	%rd1, %rd5;
	mov.b32 	%r28, 2;
	mov.b32 	%r27, 4;
$L__BB0_2:
	add.s32 	%r22, %r28, %r1;
	add.s32 	%r23, %r22, -1;
	rem.s32 	%r24, %r23, %r28;
	sub.s32 	%r25, %r23, %r24;
	max.s32 	%r29, %r27, %r25;
	setp.gt.s32 	%p3, %r29, %r2;
	@%p3 bra 	$L__BB0_5;
	cvt.u64.u32 	%rd6, %r29;
	add.s64 	%rd8, %rd1, %rd6;
	cvt.u64.u32 	%rd7, %r28;
$L__BB0_4:
	mov.b16 	%rs1, 0;
	st.global.u8 	[%rd8], %rs1;
	add.s32 	%r29, %r29, %r28;
	add.s64 	%rd8, %rd8, %rd7;
	setp.le.s32 	%p4, %r29, %r2;
	@%p4 bra 	$L__BB0_4;
$L__BB0_5:
	add.s32 	%r8, %r28, 1;
	mad.lo.s32 	%r26, %r28, %r28, %r28;
	add.s32 	%r27, %r26, %r8;
	setp.le.s32 	%p5, %r27, %r2;
	mov.u32 	%r28, %r8;
	@%p5 bra 	$L__BB0_2;
$L__BB0_6:
	ret;

}


// ===== COMPILED SASS (sm_100) =====

	.target	sm_100

	.elftype	@"ET_EXEC"


//--------------------- .note.nv.tkinfo           --------------------------
	.section	.note.nv.tkinfo,"",@"SHT_NOTE"
	.sectionflags	@"SHF_NOTE_NV_TKINFO"
	.tkinfo
        /*0018*/ 	.word	0x00000002
        /*0030*/ 	.string	""
        /*0030*/ 	.string	"ptxas"
        /*0030*/ 	.string	"Cuda compilation tools, release 13.0, V13.0.88"
        /*0030*/ 	.string	"Build cuda_13.0.r13.0/compiler.36424714_0"
        /*0030*/ 	.string	"-arch sm_100 -m 64 "



//--------------------- .note.nv.cuinfo           --------------------------
	.section	.note.nv.cuinfo,"",@"SHT_NOTE"
	.sectionflags	@"SHF_NOTE_NV_CUINFO"
        /*0018*/ 	.short	0x0002
        /*001a*/ 	.short	0x0064
        /*001c*/ 	.short	0x0082
	.zero		2


//--------------------- .nv.info                  --------------------------
	.section	.nv.info,"",@"SHT_CUDA_INFO"
	.align	4


	//----- nvinfo : EIATTR_REGCOUNT
	.align		4
        /*0000*/ 	.byte	0x04, 0x2f
        /*0002*/ 	.short	(.L_1 - .L_0)
	.align		4
.L_0:
        /*0004*/ 	.word	index@(_Z21sieve_of_eratosthenesPbiii)
        /*0008*/ 	.word	0x0000000f


	//----- nvinfo : EIATTR_FRAME_SIZE
	.align		4
.L_1:
        /*000c*/ 	.byte	0x04, 0x11
        /*000e*/ 	.short	(.L_3 - .L_2)
	.align		4
.L_2:
        /*0010*/ 	.word	index@(_Z21sieve_of_eratosthenesPbiii)
        /*0014*/ 	.word	0x00000000


	//----- nvinfo : EIATTR_MIN_STACK_SIZE
	.align		4
.L_3:
        /*0018*/ 	.byte	0x04, 0x12
        /*001a*/ 	.short	(.L_5 - .L_4)
	.align		4
.L_4:
        /*001c*/ 	.word	index@(_Z21sieve_of_eratosthenesPbiii)
        /*0020*/ 	.word	0x00000000
.L_5:


//--------------------- .nv.compat                --------------------------
	.section	.nv.compat,"",@"SHT_CUDA_COMPAT_INFO"
	.align	4
        /*0000*/ 	.byte	0x02, 0x09, 0x00, 0x00, 0x02, 0x02, 0x01, 0x00, 0x02, 0x05, 0x05, 0x00, 0x03, 0x07, 0x01, 0x01
        /*0010*/ 	.byte	0x02, 0x03, 0x00, 0x00, 0x02, 0x06, 0x01, 0x00, 0x04, 0x0b, 0x08, 0x00, 0x09, 0x00, 0x00, 0x00
        /*0020*/ 	.byte	0x00, 0x00, 0x00, 0x00


//--------------------- .nv.info._Z21sieve_of_eratosthenesPbiii --------------------------
	.section	.nv.info._Z21sieve_of_eratosthenesPbiii,"",@"SHT_CUDA_INFO"
	.sectionflags	@""
	.align	4


	//----- nvinfo : EIATTR_CUDA_API_VERSION
	.align		4
        /*0000*/ 	.byte	0x04, 0x37
        /*0002*/ 	.short	(.L_7 - .L_6)
.L_6:
        /*0004*/ 	.word	0x00000082


	//----- nvinfo : EIATTR_KPARAM_INFO
	.align		4
.L_7:
        /*0008*/ 	.byte	0x04, 0x17
        /*000a*/ 	.short	(.L_9 - .L_8)
.L_8:
        /*000c*/ 	.word	0x00000000
        /*0010*/ 	.short	0x0003
        /*0012*/ 	.short	0x0010
        /*0014*/ 	.byte	0x00, 0xf0, 0x11, 0x00


	//----- nvinfo : EIATTR_KPARAM_INFO
	.align		4
.L_9:
        /*0018*/ 	.byte	0x04, 0x17
        /*001a*/ 	.short	(.L_11 - .L_10)
.L_10:
        /*001c*/ 	.word	0x00000000
        /*0020*/ 	.short	0x0002
        /*0022*/ 	.short	0x000c
        /*0024*/ 	.byte	0x00, 0xf0, 0x11, 0x00


	//----- nvinfo : EIATTR_KPARAM_INFO
	.align		4
.L_11:
        /*0028*/ 	.byte	0x04, 0x17
        /*002a*/ 	.short	(.L_13 - .L_12)
.L_12:
        /*002c*/ 	.word	0x00000000
        /*0030*/ 	.short	0x0001
        /*0032*/ 	.short	0x0008
        /*0034*/ 	.byte	0x00, 0xf0, 0x11, 0x00


	//----- nvinfo : EIATTR_KPARAM_INFO
	.align		4
.L_13:
        /*0038*/ 	.byte	0x04, 0x17
        /*003a*/ 	.short	(.L_15 - .L_14)
.L_14:
        /*003c*/ 	.word	0x00000000
        /*0040*/ 	.short	0x0000
        /*0042*/ 	.short	0x0000
        /*0044*/ 	.byte	0x00, 0xf5, 0x21, 0x00


	//----- nvinfo : EIATTR_SPARSE_MMA_MASK
	.align		4
.L_15:
        /*0048*/ 	.byte	0x03, 0x50
        /*004a*/ 	.short	0x0000


	//----- nvinfo : EIATTR_MAXREG_COUNT
	.align		4
        /*004c*/ 	.byte	0x03, 0x1b
        /*004e*/ 	.short	0x00ff


	//----- nvinfo : EIATTR_MERCURY_ISA_VERSION
	.align		4
        /*0050*/ 	.byte	0x03, 0x5f
        /*0052*/ 	.short	0x0101


	//----- nvinfo : EIATTR_VRC_CTA_INIT_COUNT
	.align		4
        /*0054*/ 	.byte	0x02, 0x4a
	.zero		1
	.zero		1


	//----- nvinfo : EIATTR_EXIT_INSTR_OFFSETS
	.align		4
        /*0058*/ 	.byte	0x04, 0x1c
        /*005a*/ 	.short	(.L_17 - .L_16)


	//   ....[0]....
.L_16:
        /*005c*/ 	.word	0x000000c0


	//   ....[1]....
        /*0060*/ 	.word	0x00000410


	//----- nvinfo : EIATTR_CRS_STACK_SIZE
	.align		4
.L_17:
        /*0064*/ 	.byte	0x04, 0x1e
        /*0066*/ 	.short	(.L_19 - .L_18)
.L_18:
        /*0068*/ 	.word	0x00000000


	//----- nvinfo : EIATTR_CBANK_PARAM_SIZE
	.align		4
.L_19:
        /*006c*/ 	.byte	0x03, 0x19
        /*006e*/ 	.short	0x0014


	//----- nvinfo : EIATTR_PARAM_CBANK
	.align		4
        /*0070*/ 	.byte	0x04, 0x0a
        /*0072*/ 	.short	(.L_21 - .L_20)
	.align		4
.L_20:
        /*0074*/ 	.word	index@(.nv.constant0._Z21sieve_of_eratosthenesPbiii)
        /*0078*/ 	.short	0x0380
        /*007a*/ 	.short	0x0014


	//----- nvinfo : EIATTR_SW_WAR
	.align		4
.L_21:
        /*007c*/ 	.byte	0x04, 0x36
        /*007e*/ 	.short	(.L_23 - .L_22)
.L_22:
        /*0080*/ 	.word	0x00000008
.L_23:


//--------------------- .nv.callgraph             --------------------------
	.section	.nv.callgraph,"",@"SHT_CUDA_CALLGRAPH"
	.align	4
	.sectionentsize	8
	.align		4
        /*0000*/ 	.word	0x00000000
	.align		4
        /*0004*/ 	.word	0xffffffff
	.align		4
        /*0008*/ 	.word	0x00000000
	.align		4
        /*000c*/ 	.word	0xfffffffe
	.align		4
        /*0010*/ 	.word	0x00000000
	.align		4
        /*0014*/ 	.word	0xfffffffd
	.align		4
        /*0018*/ 	.word	0x00000000
	.align		4
        /*001c*/ 	.word	0xfffffffc


//--------------------- .text._Z21sieve_of_eratosthenesPbiii --------------------------
	.section	.text._Z21sieve_of_eratosthenesPbiii,"ax",@progbits
	.align	128
        .global         _Z21sieve_of_eratosthenesPbiii
        .type           _Z21sieve_of_eratosthenesPbiii,@function
        .size           _Z21sieve_of_eratosthenesPbiii,(.L_x_5 - _Z21sieve_of_eratosthenesPbiii)
        .other          _Z21sieve_of_eratosthenesPbiii,@"STO_CUDA_ENTRY STV_DEFAULT"
_Z21sieve_of_eratosthenesPbiii:
.text._Z21sieve_of_eratosthenesPbiii:
[----:B------:R-:W-:Y:S01]  /*0000*/  LDC R1, c[0x0][0x37c] ;  /* 0x0000df00ff017b82 */ /* 0x000fe20000000800 */
[----:B------:R-:W0:Y:S07]  /*0010*/  S2R R0, SR_TID.X ;  /* 0x0000000000007919 */ /* 0x000e2e0000002100 */
[----:B------:R-:W0:Y:S08]  /*0020*/  S2UR UR4, SR_CTAID.X ;  /* 0x00000000000479c3 */ /* 0x000e300000002500 */
[----:B------:R-:W0:Y:S08]  /*0030*/  LDC R3, c[0x0][0x360] ;  /* 0x0000d800ff037b82 */ /* 0x000e300000000800 */
[----:B------:R-:W1:Y:S01]  /*0040*/  LDC.64 R4, c[0x0][0x388] ;  /* 0x0000e200ff047b82 */ /* 0x000e620000000a00 */
[----:B0-----:R-:W-:-:S02]  /*0050*/  IMAD R3, R3, UR4, R0 ;  /* 0x0000000403037c24 */ /* 0x001fc4000f8e0200 */
[----:B-1----:R-:W-:-:S05]  /*0060*/  VIADD R0, R5, 0xffffffff ;  /* 0xffffffff05007836 */ /* 0x002fca0000000000 */
[C---:B------:R-:W-:Y:S01]  /*0070*/  ISETP.NE.AND P0, PT, R3.reuse, R0, PT ;  /* 0x000000000300720c */ /* 0x040fe20003f05270 */
[----:B------:R-:W-:-:S04]  /*0080*/  IMAD R0, R3, R4, R4 ;  /* 0x0000000403007224 */ /* 0x000fc800078e0204 */
[----:B------:R-:W-:-:S08]  /*0090*/  VIADD R0, R0, 0xffffffff ;  /* 0xffffffff00007836 */ /* 0x000fd00000000000 */
[----:B------:R-:W0:Y:S02]  /*00a0*/  @!P0 LDC R0, c[0x0][0x390] ;  /* 0x0000e400ff008b82 */ /* 0x000e240000000800 */
[----:B0-----:R-:W-:-:S13]  /*00b0*/  ISETP.GE.AND P0, PT, R0, 0x4, PT ;  /* 0x000000040000780c */ /* 0x001fda0003f06270 */
[----:B------:R-:W-:Y:S05]  /*00c0*/  @!P0 EXIT ;  /* 0x000000000000894d */ /* 0x000fea0003800000 */
[----:B------:R-:W-:Y:S02]  /*00d0*/  HFMA2 R2, -RZ, RZ, 0, 1.1920928955078125e-07 ;  /* 0x00000002ff027431 */ /* 0x000fe400000001ff */
[----:B------:R-:W-:Y:S01]  /*00e0*/  IMAD.MOV.U32 R5, RZ, RZ, 0x4 ;  /* 0x00000004ff057424 */ /* 0x000fe200078e00ff */
[----:B------:R-:W0:Y:S06]  /*00f0*/  LDCU.64 UR4, c[0x0][0x358] ;  /* 0x00006b00ff0477ac */ /* 0x000e2c0008000a00 */
.L_x_3:
[-C--:B------:R-:W-:Y:S01]  /*0100*/  IABS R10, R2.reuse ;  /* 0x00000002000a7213 */ /* 0x080fe20000000000 */
[----:B------:R-:W1:Y:S01]  /*0110*/  LDCU UR6, c[0x0][0x388] ;  /* 0x00007100ff0677ac */ /* 0x000e620008000800 */
[----:B------:R-:W-:Y:S01]  /*0120*/  IABS R11, R2 ;  /* 0x00000002000b7213 */ /* 0x000fe20000000000 */
[----:B------:R-:W-:Y:S01]  /*0130*/  BSSY.RECONVERGENT B0, `(.L_x_0) ;  /* 0x000002b000007945 */ /* 0x000fe20003800200 */
[----:B------:R-:W2:Y:S03]  /*0140*/  I2F.RP R8, R10 ;  /* 0x0000000a00087306 */ /* 0x000ea60000209400 */
[----:B------:R-:W-:-:S05]  /*0150*/  IMAD.MOV R11, RZ, RZ, -R11 ;  /* 0x000000ffff0b7224 */ /* 0x000fca00078e0a0b */
[----:B--2---:R-:W2:Y:S01]  /*0160*/  MUFU.RCP R8, R8 ;  /* 0x0000000800087308 */ /* 0x004ea20000001000 */
[----:B-1----:R-:W-:-:S04]  /*0170*/  IMAD R4, R3, UR6, R2 ;  /* 0x0000000603047c24 */ /* 0x002fc8000f8e0202 */
[----:B------:R-:W-:-:S05]  /*0180*/  VIADD R12, R4, 0xffffffff ;  /* 0xffffffff040c7836 */ /* 0x000fca0000000000 */
[----:B------:R-:W-:Y:S02]  /*0190*/  IABS R4, R12 ;  /* 0x0000000c00047213 */ /* 0x000fe40000000000 */
[----:B------:R-:W-:Y:S01]  /*01a0*/  ISETP.GE.AND P2, PT, R12, RZ, PT ;  /* 0x000000ff0c00720c */ /* 0x000fe20003f46270 */
[----:B--2---:R-:W-:-:S04]  /*01b0*/  VIADD R6, R8, 0xffffffe ;  /* 0x0ffffffe08067836 */ /* 0x004fc80000000000 */
[----:B------:R1:W2:Y:S02]  /*01c0*/  F2I.FTZ.U32.TRUNC.NTZ R7, R6 ;  /* 0x0000000600077305 */ /* 0x0002a4000021f000 */
[----:B-1----:R-:W-:Y:S02]  /*01d0*/  MOV R6, RZ ;  /* 0x000000ff00067202 */ /* 0x002fe40000000f00 */
[----:B--2---:R-:W-:-:S05]  /*01e0*/  IADD3 R9, PT, PT, RZ, -R7, RZ ;  /* 0x80000007ff097210 */ /* 0x004fca0007ffe0ff */
[----:B------:R-:W-:-:S04]  /*01f0*/  IMAD R9, R9, R10, RZ ;  /* 0x0000000a09097224 */ /* 0x000fc800078e02ff */
[----:B------:R-:W-:-:S04]  /*0200*/  IMAD.HI.U32 R7, R7, R9, R6 ;  /* 0x0000000907077227 */ /* 0x000fc800078e0006 */
[----:B------:R-:W-:Y:S02]  /*0210*/  IMAD.MOV.U32 R6, RZ, RZ, R11 ;  /* 0x000000ffff067224 */ /* 0x000fe400078e000b */
[----:B------:R-:W-:-:S04]  /*0220*/  IMAD.HI.U32 R7, R7, R4, RZ ;  /* 0x0000000407077227 */ /* 0x000fc800078e00ff */
[----:B------:R-:W-:Y:S02]  /*0230*/  IMAD R7, R7, R6, R4 ;  /* 0x0000000607077224 */ /* 0x000fe400078e0204 */
[C---:B------:R-:W-:Y:S02]  /*0240*/  IMAD R9, R2.reuse, R2, R2 ;  /* 0x0000000202097224 */ /* 0x040fe400078e0202 */
[----:B------:R-:W-:Y:S01]  /*0250*/  VIADD R4, R2, 0x1 ;  /* 0x0000000102047836 */ /* 0x000fe20000000000 */
[----:B------:R-:W-:-:S13]  /*0260*/  ISETP.GT.U32.AND P0, PT, R10, R7, PT ;  /* 0x000000070a00720c */ /* 0x000fda0003f04070 */
[----:B------:R-:W-:Y:S01]  /*0270*/  @!P0 IMAD.IADD R7, R7, 0x1, -R10 ;  /* 0x0000000107078824 */ /* 0x000fe200078e0a0a */
[----:B------:R-:W-:-:S04]  /*0280*/  ISETP.NE.AND P0, PT, R2, RZ, PT ;  /* 0x000000ff0200720c */ /* 0x000fc80003f05270 */
[----:B------:R-:W-:-:S13]  /*0290*/  ISETP.GT.U32.AND P1, PT, R10, R7, PT ;  /* 0x000000070a00720c */ /* 0x000fda0003f24070 */
[----:B------:R-:W-:-:S05]  /*02a0*/  @!P1 IADD3 R7, PT, PT, R7, -R10, RZ ;  /* 0x8000000a07079210 */ /* 0x000fca0007ffe0ff */
[----:B------:R-:W-:Y:S01]  /*02b0*/  @!P2 IMAD.MOV R7, RZ, RZ, -R7 ;  /* 0x000000ffff07a224 */ /* 0x000fe200078e0a07 */
[----:B------:R-:W-:-:S04]  /*02c0*/  @!P0 LOP3.LUT R7, RZ, R2, RZ, 0x33, !PT ;  /* 0x00000002ff078212 */ /* 0x000fc800078e33ff */
[----:B------:R-:W-:Y:S02]  /*02d0*/  VIADDMNMX R7, R12, -R7, R5, !PT ;  /* 0x800000070c077246 */ /* 0x000fe40007800105 */
[----:B------:R-:W-:Y:S02]  /*02e0*/  IADD3 R5, PT, PT, R4, R9, RZ ;  /* 0x0000000904057210 */ /* 0x000fe40007ffe0ff */
[-C--:B------:R-:W-:Y:S02]  /*02f0*/  ISETP.GT.AND P1, PT, R7, R0.reuse, PT ;  /* 0x000000000700720c */ /* 0x080fe40003f24270 */
[----:B------:R-:W-:-:S11]  /*0300*/  ISETP.GT.AND P0, PT, R5, R0, PT ;  /* 0x000000000500720c */ /* 0x000fd60003f04270 */
[----:B------:R-:W-:Y:S05]  /*0310*/  @P1 BRA `(.L_x_1) ;  /* 0x0000000000301947 */ /* 0x000fea0003800000 */
[----:B------:R-:W1:Y:S01]  /*0320*/  LDCU.64 UR6, c[0x0][0x380] ;  /* 0x00007000ff0677ac */ /* 0x000e620008000a00 */
[----:B------:R-:W-:-:S05]  /*0330*/  IMAD.MOV.U32 R9, RZ, RZ, R7 ;  /* 0x000000ffff097224 */ /* 0x000fca00078e0007 */
[----:B-1----:R-:W-:-:S05]  /*0340*/  IADD3 R11, P1, PT, R9, UR6, RZ ;  /* 0x00000006090b7c10 */ /* 0x002fca000ff3e0ff */
[----:B------:R-:W-:-:S08]  /*0350*/  IMAD.X R8, RZ, RZ, UR7, P1 ;  /* 0x00000007ff087e24 */ /* 0x000fd000088e06ff */
.L_x_2:
[-C--:B------:R-:W-:Y:S01]  /*0360*/  MOV R6, R11.reuse ;  /* 0x0000000b00067202 */ /* 0x080fe20000000f00 */
[--C-:B------:R-:W-:Y:S01]  /*0370*/  IMAD.MOV.U32 R7, RZ, RZ, R8.reuse ;  /* 0x000000ffff077224 */ /* 0x100fe200078e0008 */
[----:B------:R-:W-:Y:S02]  /*0380*/  IADD3 R9, PT, PT, R9, R2, RZ ;  /* 0x0000000209097210 */ /* 0x000fe40007ffe0ff */
[----:B------:R-:W-:Y:S02]  /*0390*/  IADD3 R11, P2, PT, R2, R11, RZ ;  /* 0x0000000b020b7210 */ /* 0x000fe40007f5e0ff */
[----:B0-----:R1:W-:Y:S01]  /*03a0*/  STG.E.U8 desc[UR4][R6.64], RZ ;  /* 0x000000ff06007986 */ /* 0x0013e2000c101104 */
[----:B------:R-:W-:Y:S02]  /*03b0*/  ISETP.GT.AND P1, PT, R9, R0, PT ;  /* 0x000000000900720c */ /* 0x000fe40003f24270 */
[----:B------:R-:W-:-:S11]  /*03c0*/  IMAD.X R8, RZ, RZ, R8, P2 ;  /* 0x000000ffff087224 */ /* 0x000fd600010e0608 */
[----:B-1----:R-:W-:Y:S05]  /*03d0*/  @!P1 BRA `(.L_x_2) ;  /* 0xfffffffc00e09947 */ /* 0x002fea000383ffff */
.L_x_1:
[----:B0-----:R-:W-:Y:S05]  /*03e0*/  BSYNC.RECONVERGENT B0 ;  /* 0x0000000000007941 */ /* 0x001fea0003800200 */
.L_x_0:
[----:B------:R-:W-:Y:S01]  /*03f0*/  MOV R2, R4 ;  /* 0x0000000400027202 */ /* 0x000fe20000000f00 */
[----:B------:R-:W-:Y:S06]  /*0400*/  @!P0 BRA `(.L_x_3) ;  /* 0xfffffffc003c8947 */ /* 0x000fec000383ffff */
[----:B------:R-:W-:Y:S05]  /*0410*/  EXIT ;  /* 0x000000000000794d */ /* 0x000fea0003800000 */
.L_x_4:
[----:B------:R-:W-:-:S00]  /*0420*/  BRA `(.L_x_4) ;  /* 0xfffffffc00fc7947 */ /* 0x000fc0000383ffff */
[----:B------:R-:W-:-:S00]  /*0430*/  NOP ;  /* 0x0000000000007918 */ /* 0x000fc00000000000 */
        /* <DEDUP_REMOVED lines=12> */
.L_x_5:


//--------------------- .nv.shared.reserved.0     --------------------------
	.section	.nv.shared.reserved.0,"aw",@nobits
	.weak		__nv_reservedSMEM_offset_0_alias
	.size		__nv_reservedSMEM_offset_0_alias, 0, 64
	.other		__nv_reservedSMEM_offset_0_alias,@"STO_CUDA_RESERVED_SHARED STV_DEFAULT"
__nv_reservedSMEM_offset_0_alias:
	.zero		0
	.zero		64


//--------------------- .nv.constant0._Z21sieve_of_eratosthenesPbiii --------------------------
	.section	.nv.constant0._Z21sieve_of_eratosthenesPbiii,"a",@progbits
	.sectionflags	@""
	.align	4
.nv.constant0._Z21sieve_of_eratosthenesPbiii:
	.zero		916


//--------------------- SYMBOLS --------------------------

	.type		.nv.reservedSmem.offset0,@object
	.size		.nv.reservedSmem.offset0,0x4
